//
// Generated by NVIDIA NVVM Compiler
//
// Compiler Build ID: CL-36424714
// Cuda compilation tools, release 13.0, V13.0.88
// Based on NVVM 20.0.0
//

.version 9.0
.target sm_100
.address_size 64

	// .globl	_Z8mesh2sdfPfiiiS_Pii

.visible .entry _Z8mesh2sdfPfiiiS_Pii(
	.param .u64 .ptr .align 1 _Z8mesh2sdfPfiiiS_Pii_param_0,
	.param .u32 _Z8mesh2sdfPfiiiS_Pii_param_1,
	.param .u32 _Z8mesh2sdfPfiiiS_Pii_param_2,
	.param .u32 _Z8mesh2sdfPfiiiS_Pii_param_3,
	.param .u64 .ptr .align 1 _Z8mesh2sdfPfiiiS_Pii_param_4,
	.param .u64 .ptr .align 1 _Z8mesh2sdfPfiiiS_Pii_param_5,
	.param .u32 _Z8mesh2sdfPfiiiS_Pii_param_6
)
{
	.reg .pred 	%p<13>;
	.reg .b32 	%r<34>;
	.reg .b32 	%f<157>;
	.reg .b64 	%rd<20>;
	.reg .b64 	%fd<11>;

	ld.param.u32 	%r9, [_Z8mesh2sdfPfiiiS_Pii_param_1];
	ld.param.u32 	%r12, [_Z8mesh2sdfPfiiiS_Pii_param_2];
	ld.param.u32 	%r13, [_Z8mesh2sdfPfiiiS_Pii_param_3];
	mov.u32 	%r14, %ctaid.y;
	mov.u32 	%r15, %ntid.y;
	mov.u32 	%r16, %tid.y;
	mad.lo.s32 	%r1, %r14, %r15, %r16;
	mov.u32 	%r17, %ctaid.z;
	mov.u32 	%r18, %ntid.z;
	mov.u32 	%r19, %tid.z;
	mad.lo.s32 	%r20, %r17, %r18, %r19;
	setp.ge.u32 	%p1, %r1, %r12;
	setp.ge.u32 	%p2, %r20, %r13;
	or.pred  	%p3, %p1, %p2;
	@%p3 bra 	$L__BB0_7;
	setp.eq.s32 	%p4, %r9, 0;
	@%p4 bra 	$L__BB0_7;
	add.s32 	%r21, %r1, -32;
	cvt.rn.f64.s32 	%fd4, %r21;
	mul.f64 	%fd5, %fd4, 0d3FEFE9DAFFEB5D31;
	cvt.rn.f32.f64 	%f1, %fd5;
	add.s32 	%r22, %r20, -32;
	cvt.rn.f64.s32 	%fd6, %r22;
	mul.f64 	%fd7, %fd6, 0d400001607FF27E8D;
	cvt.rn.f32.f64 	%f2, %fd7;
	mad.lo.s32 	%r23, %r13, %r20, %r1;
	mul.lo.s32 	%r32, %r23, %r9;
	neg.s32 	%r33, %r9;
	mov.f64 	%fd10, 0d0000000000000000;
$L__BB0_3:
	ld.param.u32 	%r31, [_Z8mesh2sdfPfiiiS_Pii_param_6];
	ld.param.u64 	%rd19, [_Z8mesh2sdfPfiiiS_Pii_param_5];
	ld.param.u64 	%rd18, [_Z8mesh2sdfPfiiiS_Pii_param_4];
	add.f64 	%fd8, %fd10, 0dC040000000000000;
	mul.f64 	%fd9, %fd8, 0d3FF622CF3FEEAD72;
	cvt.rn.f32.f64 	%f27, %fd9;
	cvta.to.global.u64 	%rd4, %rd19;
	mul.lo.s32 	%r24, %r31, 3;
	mul.wide.s32 	%rd5, %r24, 4;
	add.s64 	%rd6, %rd4, %rd5;
	ld.global.u32 	%r25, [%rd6];
	mul.lo.s32 	%r26, %r25, 3;
	cvta.to.global.u64 	%rd7, %rd18;
	mul.wide.s32 	%rd8, %r26, 4;
	add.s64 	%rd9, %rd7, %rd8;
	ld.global.f32 	%f28, [%rd9];
	ld.global.f32 	%f29, [%rd9+4];
	ld.global.f32 	%f30, [%rd9+8];
	ld.global.u32 	%r27, [%rd6+4];
	mul.lo.s32 	%r28, %r27, 3;
	mul.wide.s32 	%rd10, %r28, 4;
	add.s64 	%rd11, %rd7, %rd10;
	ld.global.f32 	%f31, [%rd11];
	ld.global.f32 	%f32, [%rd11+4];
	ld.global.f32 	%f33, [%rd11+8];
	ld.global.u32 	%r29, [%rd6+8];
	mul.lo.s32 	%r30, %r29, 3;
	mul.wide.s32 	%rd12, %r30, 4;
	add.s64 	%rd13, %rd7, %rd12;
	ld.global.f32 	%f34, [%rd13];
	ld.global.f32 	%f35, [%rd13+4];
	ld.global.f32 	%f36, [%rd13+8];
	sub.f32 	%f3, %f31, %f28;
	sub.f32 	%f4, %f32, %f29;
	sub.f32 	%f5, %f33, %f30;
	sub.f32 	%f6, %f27, %f28;
	sub.f32 	%f7, %f1, %f29;
	sub.f32 	%f8, %f2, %f30;
	sub.f32 	%f9, %f34, %f31;
	sub.f32 	%f10, %f35, %f32;
	sub.f32 	%f11, %f36, %f33;
	sub.f32 	%f12, %f27, %f31;
	sub.f32 	%f13, %f1, %f32;
	sub.f32 	%f14, %f2, %f33;
	sub.f32 	%f15, %f28, %f34;
	sub.f32 	%f16, %f29, %f35;
	sub.f32 	%f17, %f30, %f36;
	sub.f32 	%f18, %f27, %f34;
	sub.f32 	%f19, %f1, %f35;
	sub.f32 	%f20, %f2, %f36;
	mul.f32 	%f37, %f4, %f17;
	mul.f32 	%f38, %f5, %f16;
	sub.f32 	%f21, %f37, %f38;
	mul.f32 	%f39, %f5, %f15;
	mul.f32 	%f40, %f3, %f17;
	sub.f32 	%f22, %f39, %f40;
	mul.f32 	%f41, %f3, %f16;
	mul.f32 	%f42, %f4, %f15;
	sub.f32 	%f23, %f41, %f42;
	mul.f32 	%f43, %f4, %f23;
	mul.f32 	%f44, %f5, %f22;
	sub.f32 	%f45, %f43, %f44;
	mul.f32 	%f46, %f5, %f21;
	mul.f32 	%f47, %f3, %f23;
	sub.f32 	%f48, %f46, %f47;
	mul.f32 	%f49, %f3, %f22;
	mul.f32 	%f50, %f4, %f21;
	sub.f32 	%f51, %f49, %f50;
	mul.f32 	%f52, %f7, %f48;
	fma.rn.f32 	%f53, %f6, %f45, %f52;
	fma.rn.f32 	%f54, %f8, %f51, %f53;
	setp.gt.f32 	%p5, %f54, 0f00000000;
	selp.f32 	%f55, 0f3F800000, 0f00000000, %p5;
	setp.lt.f32 	%p6, %f54, 0f00000000;
	selp.f32 	%f56, 0f3F800000, 0f00000000, %p6;
	sub.f32 	%f57, %f55, %f56;
	mul.f32 	%f58, %f10, %f23;
	mul.f32 	%f59, %f11, %f22;
	sub.f32 	%f60, %f58, %f59;
	mul.f32 	%f61, %f11, %f21;
	mul.f32 	%f62, %f9, %f23;
	sub.f32 	%f63, %f61, %f62;
	mul.f32 	%f64, %f9, %f22;
	mul.f32 	%f65, %f10, %f21;
	sub.f32 	%f66, %f64, %f65;
	mul.f32 	%f67, %f13, %f63;
	fma.rn.f32 	%f68, %f12, %f60, %f67;
	fma.rn.f32 	%f69, %f14, %f66, %f68;
	setp.gt.f32 	%p7, %f69, 0f00000000;
	selp.f32 	%f70, 0f3F800000, 0f00000000, %p7;
	setp.lt.f32 	%p8, %f69, 0f00000000;
	selp.f32 	%f71, 0f3F800000, 0f00000000, %p8;
	sub.f32 	%f72, %f70, %f71;
	add.f32 	%f73, %f57, %f72;
	mul.f32 	%f74, %f16, %f23;
	mul.f32 	%f75, %f17, %f22;
	sub.f32 	%f76, %f74, %f75;
	mul.f32 	%f77, %f17, %f21;
	mul.f32 	%f78, %f15, %f23;
	sub.f32 	%f79, %f77, %f78;
	mul.f32 	%f80, %f15, %f22;
	mul.f32 	%f81, %f16, %f21;
	sub.f32 	%f82, %f80, %f81;
	mul.f32 	%f83, %f19, %f79;
	fma.rn.f32 	%f84, %f18, %f76, %f83;
	fma.rn.f32 	%f85, %f20, %f82, %f84;
	setp.gt.f32 	%p9, %f85, 0f00000000;
	selp.f32 	%f86, 0f3F800000, 0f00000000, %p9;
	setp.lt.f32 	%p10, %f85, 0f00000000;
	selp.f32 	%f87, 0f3F800000, 0f00000000, %p10;
	sub.f32 	%f88, %f86, %f87;
	add.f32 	%f89, %f88, %f73;
	setp.geu.f32 	%p11, %f89, 0f40000000;
	@%p11 bra 	$L__BB0_5;
	mul.f32 	%f97, %f7, %f4;
	fma.rn.f32 	%f98, %f6, %f3, %f97;
	fma.rn.f32 	%f99, %f8, %f5, %f98;
	mul.f32 	%f100, %f4, %f4;
	fma.rn.f32 	%f101, %f3, %f3, %f100;
	fma.rn.f32 	%f102, %f5, %f5, %f101;
	div.rn.f32 	%f103, %f99, %f102;
	min.f32 	%f104, %f103, 0f3F800000;
	max.f32 	%f105, %f104, 0f00000000;
	mul.f32 	%f106, %f3, %f105;
	mul.f32 	%f107, %f4, %f105;
	mul.f32 	%f108, %f5, %f105;
	sub.f32 	%f109, %f106, %f6;
	sub.f32 	%f110, %f107, %f7;
	sub.f32 	%f111, %f108, %f8;
	mul.f32 	%f112, %f110, %f110;
	fma.rn.f32 	%f113, %f109, %f109, %f112;
	fma.rn.f32 	%f114, %f111, %f111, %f113;
	mul.f32 	%f115, %f13, %f10;
	fma.rn.f32 	%f116, %f12, %f9, %f115;
	fma.rn.f32 	%f117, %f14, %f11, %f116;
	mul.f32 	%f118, %f10, %f10;
	fma.rn.f32 	%f119, %f9, %f9, %f118;
	fma.rn.f32 	%f120, %f11, %f11, %f119;
	div.rn.f32 	%f121, %f117, %f120;
	min.f32 	%f122, %f121, 0f3F800000;
	max.f32 	%f123, %f122, 0f00000000;
	mul.f32 	%f124, %f9, %f123;
	mul.f32 	%f125, %f10, %f123;
	mul.f32 	%f126, %f11, %f123;
	sub.f32 	%f127, %f124, %f12;
	sub.f32 	%f128, %f125, %f13;
	sub.f32 	%f129, %f126, %f14;
	mul.f32 	%f130, %f128, %f128;
	fma.rn.f32 	%f131, %f127, %f127, %f130;
	fma.rn.f32 	%f132, %f129, %f129, %f131;
	min.f32 	%f133, %f114, %f132;
	mul.f32 	%f134, %f16, %f19;
	fma.rn.f32 	%f135, %f15, %f18, %f134;
	fma.rn.f32 	%f136, %f17, %f20, %f135;
	mul.f32 	%f137, %f16, %f16;
	fma.rn.f32 	%f138, %f15, %f15, %f137;
	fma.rn.f32 	%f139, %f17, %f17, %f138;
	div.rn.f32 	%f140, %f136, %f139;
	min.f32 	%f141, %f140, 0f3F800000;
	max.f32 	%f142, %f141, 0f00000000;
	mul.f32 	%f143, %f15, %f142;
	mul.f32 	%f144, %f16, %f142;
	mul.f32 	%f145, %f17, %f142;
	sub.f32 	%f146, %f143, %f18;
	sub.f32 	%f147, %f144, %f19;
	sub.f32 	%f148, %f145, %f20;
	mul.f32 	%f149, %f147, %f147;
	fma.rn.f32 	%f150, %f146, %f146, %f149;
	fma.rn.f32 	%f151, %f148, %f148, %f150;
	min.f32 	%f156, %f133, %f151;
	bra.uni 	$L__BB0_6;
$L__BB0_5:
	mul.f32 	%f90, %f7, %f22;
	fma.rn.f32 	%f91, %f6, %f21, %f90;
	fma.rn.f32 	%f92, %f8, %f23, %f91;
	mul.f32 	%f93, %f92, %f92;
	mul.f32 	%f94, %f22, %f22;
	fma.rn.f32 	%f95, %f21, %f21, %f94;
	fma.rn.f32 	%f96, %f23, %f23, %f95;
	div.rn.f32 	%f156, %f93, %f96;
$L__BB0_6:
	ld.param.u64 	%rd17, [_Z8mesh2sdfPfiiiS_Pii_param_0];
	mul.wide.s32 	%rd14, %r32, 4;
	cvta.to.global.u64 	%rd15, %rd17;
	add.s64 	%rd16, %rd15, %rd14;
	sqrt.rn.f32 	%f152, %f156;
	abs.f32 	%f153, %f152;
	ld.global.f32 	%f154, [%rd16];
	min.f32 	%f155, %f153, %f154;
	st.global.f32 	[%rd16], %f155;
	add.f64 	%fd10, %fd10, 0d3FF0000000000000;
	add.s32 	%r33, %r33, 1;
	setp.ne.s32 	%p12, %r33, 0;
	add.s32 	%r32, %r32, 1;
	@%p12 bra 	$L__BB0_3;
$L__BB0_7:
	ret;

}


// ===== COMPILED SASS (sm_100) =====

	.target	sm_100

	.elftype	@"ET_EXEC"


//--------------------- .note.nv.tkinfo           --------------------------
	.section	.note.nv.tkinfo,"",@"SHT_NOTE"
	.sectionflags	@"SHF_NOTE_NV_TKINFO"
	.tkinfo
        /*0018*/ 	.word	0x00000002
        /*0030*/ 	.string	""
        /*0030*/ 	.string	"ptxas"
        /*0030*/ 	.string	"Cuda compilation tools, release 13.0, V13.0.88"
        /*0030*/ 	.string	"Build cuda_13.0.r13.0/compiler.36424714_0"
        /*0030*/ 	.string	"-arch sm_100 -m 64 "



//--------------------- .note.nv.cuinfo           --------------------------
	.section	.note.nv.cuinfo,"",@"SHT_NOTE"
	.sectionflags	@"SHF_NOTE_NV_CUINFO"
        /*0018*/ 	.short	0x0002
        /*001a*/ 	.short	0x0064
        /*001c*/ 	.short	0x0082
	.zero		2


//--------------------- .nv.info                  --------------------------
	.section	.nv.info,"",@"SHT_CUDA_INFO"
	.align	4


	//----- nvinfo : EIATTR_REGCOUNT
	.align		4
        /*0000*/ 	.byte	0x04, 0x2f
        /*0002*/ 	.short	(.L_1 - .L_0)
	.align		4
.L_0:
        /*0004*/ 	.word	index@(_Z8mesh2sdfPfiiiS_Pii)
        /*0008*/ 	.word	0x00000028


	//----- nvinfo : EIATTR_FRAME_SIZE
	.align		4
.L_1:
        /*000c*/ 	.byte	0x04, 0x11
        /*000e*/ 	.short	(.L_3 - .L_2)
	.align		4
.L_2:
        /*0010*/ 	.word	index@($__internal_1_$__cuda_sm3x_div_rn_noftz_f32_slowpath)
        /*0014*/ 	.word	0x00000000


	//----- nvinfo : EIATTR_FRAME_SIZE
	.align		4
.L_3:
        /*0018*/ 	.byte	0x04, 0x11
        /*001a*/ 	.short	(.L_5 - .L_4)
	.align		4
.L_4:
        /*001c*/ 	.word	index@($__internal_0_$__cuda_sm20_sqrt_rn_f32_slowpath)
        /*0020*/ 	.word	0x00000000


	//----- nvinfo : EIATTR_FRAME_SIZE
	.align		4
.L_5:
        /*0024*/ 	.byte	0x04, 0x11
        /*0026*/ 	.short	(.L_7 - .L_6)
	.align		4
.L_6:
        /*0028*/ 	.word	index@(_Z8mesh2sdfPfiiiS_Pii)
        /*002c*/ 	.word	0x00000000


	//----- nvinfo : EIATTR_MIN_STACK_SIZE
	.align		4
.L_7:
        /*0030*/ 	.byte	0x04, 0x12
        /*0032*/ 	.short	(.L_9 - .L_8)
	.align		4
.L_8:
        /*0034*/ 	.word	index@(_Z8mesh2sdfPfiiiS_Pii)
        /*0038*/ 	.word	0x00000000
.L_9:


//--------------------- .nv.compat                --------------------------
	.section	.nv.compat,"",@"SHT_CUDA_COMPAT_INFO"
	.align	4
        /*0000*/ 	.byte	0x02, 0x09, 0x00, 0x00, 0x02, 0x02, 0x01, 0x00, 0x02, 0x05, 0x05, 0x00, 0x03, 0x07, 0x01, 0x01
        /*0010*/ 	.byte	0x02, 0x03, 0x00, 0x00, 0x02, 0x06, 0x01, 0x00, 0x04, 0x0b, 0x08, 0x00, 0x01, 0x00, 0x00, 0x00
        /*0020*/ 	.byte	0x00, 0x00, 0x00, 0x00


//--------------------- .nv.info._Z8mesh2sdfPfiiiS_Pii --------------------------
	.section	.nv.info._Z8mesh2sdfPfiiiS_Pii,"",@"SHT_CUDA_INFO"
	.sectionflags	@""
	.align	4


	//----- nvinfo : EIATTR_CUDA_API_VERSION
	.align		4
        /*0000*/ 	.byte	0x04, 0x37
        /*0002*/ 	.short	(.L_11 - .L_10)
.L_10:
        /*0004*/ 	.word	0x00000082


	//----- nvinfo : EIATTR_KPARAM_INFO
	.align		4
.L_11:
        /*0008*/ 	.byte	0x04, 0x17
        /*000a*/ 	.short	(.L_13 - .L_12)
.L_12:
        /*000c*/ 	.word	0x00000000
        /*0010*/ 	.short	0x0006
        /*0012*/ 	.short	0x0028
        /*0014*/ 	.byte	0x00, 0xf0, 0x11, 0x00


	//----- nvinfo : EIATTR_KPARAM_INFO
	.align		4
.L_13:
        /*0018*/ 	.byte	0x04, 0x17
        /*001a*/ 	.short	(.L_15 - .L_14)
.L_14:
        /*001c*/ 	.word	0x00000000
        /*0020*/ 	.short	0x0005
        /*0022*/ 	.short	0x0020
        /*0024*/ 	.byte	0x00, 0xf5, 0x21, 0x00


	//----- nvinfo : EIATTR_KPARAM_INFO
	.align		4
.L_15:
        /*0028*/ 	.byte	0x04, 0x17
        /*002a*/ 	.short	(.L_17 - .L_16)
.L_16:
        /*002c*/ 	.word	0x00000000
        /*0030*/ 	.short	0x0004
        /*0032*/ 	.short	0x0018
        /*0034*/ 	.byte	0x00, 0xf5, 0x21, 0x00


	//----- nvinfo : EIATTR_KPARAM_INFO
	.align		4
.L_17:
        /*0038*/ 	.byte	0x04, 0x17
        /*003a*/ 	.short	(.L_19 - .L_18)
.L_18:
        /*003c*/ 	.word	0x00000000
        /*0040*/ 	.short	0x0003
        /*0042*/ 	.short	0x0010
        /*0044*/ 	.byte	0x00, 0xf0, 0x11, 0x00


	//----- nvinfo : EIATTR_KPARAM_INFO
	.align		4
.L_19:
        /*0048*/ 	.byte	0x04, 0x17
        /*004a*/ 	.short	(.L_21 - .L_20)
.L_20:
        /*004c*/ 	.word	0x00000000
        /*0050*/ 	.short	0x0002
        /*0052*/ 	.short	0x000c
        /*0054*/ 	.byte	0x00, 0xf0, 0x11, 0x00


	//----- nvinfo : EIATTR_KPARAM_INFO
	.align		4
.L_21:
        /*0058*/ 	.byte	0x04, 0x17
        /*005a*/ 	.short	(.L_23 - .L_22)
.L_22:
        /*005c*/ 	.word	0x00000000
        /*0060*/ 	.short	0x0001
        /*0062*/ 	.short	0x0008
        /*0064*/ 	.byte	0x00, 0xf0, 0x11, 0x00


	//----- nvinfo : EIATTR_KPARAM_INFO
	.align		4
.L_23:
        /*0068*/ 	.byte	0x04, 0x17
        /*006a*/ 	.short	(.L_25 - .L_24)
.L_24:
        /*006c*/ 	.word	0x00000000
        /*0070*/ 	.short	0x0000
        /*0072*/ 	.short	0x0000
        /*0074*/ 	.byte	0x00, 0xf5, 0x21, 0x00


	//----- nvinfo : EIATTR_SPARSE_MMA_MASK
	.align		4
.L_25:
        /*0078*/ 	.byte	0x03, 0x50
        /*007a*/ 	.short	0x0000


	//----- nvinfo : EIATTR_MAXREG_COUNT
	.align		4
        /*007c*/ 	.byte	0x03, 0x1b
        /*007e*/ 	.short	0x00ff


	//----- nvinfo : EIATTR_MERCURY_ISA_VERSION
	.align		4
        /*0080*/ 	.byte	0x03, 0x5f
        /*0082*/ 	.short	0x0101


	//----- nvinfo : EIATTR_VRC_CTA_INIT_COUNT
	.align		4
        /*0084*/ 	.byte	0x02, 0x4a
	.zero		1
	.zero		1


	//----- nvinfo : EIATTR_EXIT_INSTR_OFFSETS
	.align		4
        /*0088*/ 	.byte	0x04, 0x1c
        /*008a*/ 	.short	(.L_27 - .L_26)


	//   ....[0]....
.L_26:
        /*008c*/ 	.word	0x000000d0


	//   ....[1]....
        /*0090*/ 	.word	0x00000100


	//   ....[2]....
        /*0094*/ 	.word	0x00001000


	//----- nvinfo : EIATTR_CRS_STACK_SIZE
	.align		4
.L_27:
        /*0098*/ 	.byte	0x04, 0x1e
        /*009a*/ 	.short	(.L_29 - .L_28)
.L_28:
        /*009c*/ 	.word	0x00000000


	//----- nvinfo : EIATTR_CBANK_PARAM_SIZE
	.align		4
.L_29:
        /*00a0*/ 	.byte	0x03, 0x19
        /*00a2*/ 	.short	0x002c


	//----- nvinfo : EIATTR_PARAM_CBANK
	.align		4
        /*00a4*/ 	.byte	0x04, 0x0a
        /*00a6*/ 	.short	(.L_31 - .L_30)
	.align		4
.L_30:
        /*00a8*/ 	.word	index@(.nv.constant0._Z8mesh2sdfPfiiiS_Pii)
        /*00ac*/ 	.short	0x0380
        /*00ae*/ 	.short	0x002c


	//----- nvinfo : EIATTR_SW_WAR
	.align		4
.L_31:
        /*00b0*/ 	.byte	0x04, 0x36
        /*00b2*/ 	.short	(.L_33 - .L_32)
.L_32:
        /*00b4*/ 	.word	0x00000008
.L_33:


//--------------------- .nv.callgraph             --------------------------
	.section	.nv.callgraph,"",@"SHT_CUDA_CALLGRAPH"
	.align	4
	.sectionentsize	8
	.align		4
        /*0000*/ 	.word	0x00000000
	.align		4
        /*0004*/ 	.word	0xffffffff
	.align		4
        /*0008*/ 	.word	0x00000000
	.align		4
        /*000c*/ 	.word	0xfffffffe
	.align		4
        /*0010*/ 	.word	0x00000000
	.align		4
        /*0014*/ 	.word	0xfffffffd
	.align		4
        /*0018*/ 	.word	0x00000000
	.align		4
        /*001c*/ 	.word	0xfffffffc


//--------------------- .text._Z8mesh2sdfPfiiiS_Pii --------------------------
	.section	.text._Z8mesh2sdfPfiiiS_Pii,"ax",@progbits
	.align	128
        .global         _Z8mesh2sdfPfiiiS_Pii
        .type           _Z8mesh2sdfPfiiiS_Pii,@function
        .size           _Z8mesh2sdfPfiiiS_Pii,(.L_x_30 - _Z8mesh2sdfPfiiiS_Pii)
        .other          _Z8mesh2sdfPfiiiS_Pii,@"STO_CUDA_ENTRY STV_DEFAULT"
_Z8mesh2sdfPfiiiS_Pii:
.text._Z8mesh2sdfPfiiiS_Pii:
[----:B------:R-:W-:Y:S01]  /*0000*/  LDC R1, c[0x0][0x37c] ;  /* 0x0000df00ff017b82 */ /* 0x000fe20000000800 */
[----:B------:R-:W0:Y:S07]  /*0010*/  S2R R2, SR_TID.Z ;  /* 0x0000000000027919 */ /* 0x000e2e0000002300 */
[----:B------:R-:W1:Y:S01]  /*0020*/  LDC R0, c[0x0][0x364] ;  /* 0x0000d900ff007b82 */ /* 0x000e620000000800 */
[----:B------:R-:W2:Y:S01]  /*0030*/  LDCU UR8, c[0x0][0x390] ;  /* 0x00007200ff0877ac */ /* 0x000ea20008000800 */
[----:B------:R-:W1:Y:S01]  /*0040*/  S2R R3, SR_TID.Y ;  /* 0x0000000000037919 */ /* 0x000e620000002200 */
[----:B------:R-:W3:Y:S05]  /*0050*/  LDCU UR6, c[0x0][0x38c] ;  /* 0x00007180ff0677ac */ /* 0x000eea0008000800 */
[----:B------:R-:W0:Y:S08]  /*0060*/  S2UR UR5, SR_CTAID.Z ;  /* 0x00000000000579c3 */ /* 0x000e300000002700 */
[----:B------:R-:W0:Y:S08]  /*0070*/  LDC R9, c[0x0][0x368] ;  /* 0x0000da00ff097b82 */ /* 0x000e300000000800 */
[----:B------:R-:W1:Y:S01]  /*0080*/  S2UR UR4, SR_CTAID.Y ;  /* 0x00000000000479c3 */ /* 0x000e620000002600 */
[----:B0-----:R-:W-:-:S05]  /*0090*/  IMAD R9, R9, UR5, R2 ;  /* 0x0000000509097c24 */ /* 0x001fca000f8e0202 */
[----:B--2---:R-:W-:Y:S01]  /*00a0*/  ISETP.GE.U32.AND P0, PT, R9, UR8, PT ;  /* 0x0000000809007c0c */ /* 0x004fe2000bf06070 */
[----:B-1----:R-:W-:-:S05]  /*00b0*/  IMAD R0, R0, UR4, R3 ;  /* 0x0000000400007c24 */ /* 0x002fca000f8e0203 */
[----:B---3--:R-:W-:-:S13]  /*00c0*/  ISETP.GE.U32.OR P0, PT, R0, UR6, P0 ;  /* 0x0000000600007c0c */ /* 0x008fda0008706470 */
[----:B------:R-:W-:Y:S05]  /*00d0*/  @P0 EXIT ;  /* 0x000000000000094d */ /* 0x000fea0003800000 */
[----:B------:R-:W0:Y:S02]  /*00e0*/  LDCU UR5, c[0x0][0x388] ;  /* 0x00007100ff0577ac */ /* 0x000e240008000800 */
[----:B0-----:R-:W-:-:S13]  /*00f0*/  ISETP.NE.AND P0, PT, RZ, UR5, PT ;  /* 0x00000005ff007c0c */ /* 0x001fda000bf05270 */
[----:B------:R-:W-:Y:S05]  /*0100*/  @!P0 EXIT ;  /* 0x000000000000894d */ /* 0x000fea0003800000 */
[----:B------:R-:W-:Y:S01]  /*0110*/  IADD3 R8, PT, PT, R0, -0x20, RZ ;  /* 0xffffffe000087810 */ /* 0x000fe20007ffe0ff */
[----:B------:R-:W-:Y:S01]  /*0120*/  UMOV UR6, 0xffeb5d31 ;  /* 0xffeb5d3100067882 */ /* 0x000fe20000000000 */
[C---:B------:R-:W-:Y:S01]  /*0130*/  IADD3 R12, PT, PT, R9.reuse, -0x20, RZ ;  /* 0xffffffe0090c7810 */ /* 0x040fe20007ffe0ff */
[----:B------:R-:W-:Y:S01]  /*0140*/  UMOV UR7, 0x3fefe9da ;  /* 0x3fefe9da00077882 */ /* 0x000fe20000000000 */
[----:B------:R0:W1:Y:S01]  /*0150*/  I2F.F64 R2, R8 ;  /* 0x0000000800027312 */ /* 0x0000620000201c00 */
[----:B------:R-:W-:Y:S01]  /*0160*/  IMAD R0, R9, UR8, R0 ;  /* 0x0000000809007c24 */ /* 0x000fe2000f8e0200 */
[----:B------:R-:W-:-:S06]  /*0170*/  UIADD3 UR4, UPT, UPT, -UR5, URZ, URZ ;  /* 0x000000ff05047290 */ /* 0x000fcc000fffe1ff */
[----:B------:R-:W2:Y:S01]  /*0180*/  I2F.F64 R4, R12 ;  /* 0x0000000c00047312 */ /* 0x000ea20000201c00 */
[----:B0-----:R-:W-:Y:S01]  /*0190*/  IMAD R8, R0, UR5, RZ ;  /* 0x0000000500087c24 */ /* 0x001fe2000f8e02ff */
[----:B-1----:R-:W-:Y:S01]  /*01a0*/  DMUL R2, R2, UR6 ;  /* 0x0000000602027c28 */ /* 0x002fe20008000000 */
[----:B------:R-:W-:Y:S01]  /*01b0*/  UMOV UR6, 0x7ff27e8d ;  /* 0x7ff27e8d00067882 */ /* 0x000fe20000000000 */
[----:B------:R-:W-:-:S04]  /*01c0*/  UMOV UR7, 0x40000160 ;  /* 0x4000016000077882 */ /* 0x000fc80000000000 */
[----:B------:R0:W1:Y:S01]  /*01d0*/  F2F.F32.F64 R6, R2 ;  /* 0x0000000200067310 */ /* 0x0000620000301000 */
[----:B--2---:R-:W-:Y:S01]  /*01e0*/  DMUL R10, R4, UR6 ;  /* 0x00000006040a7c28 */ /* 0x004fe20008000000 */
[----:B------:R-:W2:Y:S01]  /*01f0*/  LDCU.64 UR6, c[0x0][0x358] ;  /* 0x00006b00ff0677ac */ /* 0x000ea20008000a00 */
[----:B------:R-:W-:-:S05]  /*0200*/  CS2R R4, SRZ ;  /* 0x0000000000047805 */ /* 0x000fca000001ff00 */
[----:B------:R0:W3:Y:S04]  /*0210*/  F2F.F32.F64 R7, R10 ;  /* 0x0000000a00077310 */ /* 0x0000e80000301000 */
.L_x_15:
[----:B----4-:R-:W4:Y:S08]  /*0220*/  LDC R9, c[0x0][0x3a8] ;  /* 0x0000ea00ff097b82 */ /* 0x010f300000000800 */
[----:B0-----:R-:W0:Y:S08]  /*0230*/  LDC.64 R2, c[0x0][0x3a0] ;  /* 0x0000e800ff027b82 */ /* 0x001e300000000a00 */
[----:B------:R-:W5:Y:S01]  /*0240*/  LDC.64 R28, c[0x0][0x398] ;  /* 0x0000e600ff1c7b82 */ /* 0x000f620000000a00 */
[----:B----4-:R-:W-:-:S05]  /*0250*/  LEA R9, R9, R9, 0x1 ;  /* 0x0000000909097211 */ /* 0x010fca00078e08ff */
[----:B0-----:R-:W-:-:S05]  /*0260*/  IMAD.WIDE R2, R9, 0x4, R2 ;  /* 0x0000000409027825 */ /* 0x001fca00078e0202 */
[----:B--2---:R-:W2:Y:S04]  /*0270*/  LDG.E R0, desc[UR6][R2.64] ;  /* 0x0000000602007981 */ /* 0x004ea8000c1e1900 */
[----:B------:R-:W4:Y:S04]  /*0280*/  LDG.E R9, desc[UR6][R2.64+0x4] ;  /* 0x0000040602097981 */ /* 0x000f28000c1e1900 */
[----:B------:R-:W3:Y:S01]  /*0290*/  LDG.E R10, desc[UR6][R2.64+0x8] ;  /* 0x00000806020a7981 */ /* 0x000ee2000c1e1900 */
[----:B------:R-:W-:Y:S01]  /*02a0*/  UMOV UR8, 0x3feead72 ;  /* 0x3feead7200087882 */ /* 0x000fe20000000000 */
[----:B------:R-:W-:Y:S01]  /*02b0*/  UMOV UR9, 0x3ff622cf ;  /* 0x3ff622cf00097882 */ /* 0x000fe20000000000 */
[----:B--2---:R-:W-:-:S02]  /*02c0*/  LEA R13, R0, R0, 0x1 ;  /* 0x00000000000d7211 */ /* 0x004fc400078e08ff */
[----:B----4-:R-:W-:-:S03]  /*02d0*/  LEA R9, R9, R9, 0x1 ;  /* 0x0000000909097211 */ /* 0x010fc600078e08ff */
[----:B-----5:R-:W-:Y:S01]  /*02e0*/  IMAD.WIDE R12, R13, 0x4, R28 ;  /* 0x000000040d0c7825 */ /* 0x020fe200078e021c */
[----:B---3--:R-:W-:-:S03]  /*02f0*/  LEA R11, R10, R10, 0x1 ;  /* 0x0000000a0a0b7211 */ /* 0x008fc600078e08ff */
[--C-:B------:R-:W-:Y:S01]  /*0300*/  IMAD.WIDE R14, R9, 0x4, R28.reuse ;  /* 0x00000004090e7825 */ /* 0x100fe200078e021c */
[----:B------:R-:W2:Y:S03]  /*0310*/  LDG.E R16, desc[UR6][R12.64] ;  /* 0x000000060c107981 */ /* 0x000ea6000c1e1900 */
[----:B------:R-:W-:Y:S01]  /*0320*/  IMAD.WIDE R28, R11, 0x4, R28 ;  /* 0x000000040b1c7825 */ /* 0x000fe200078e021c */
[----:B------:R-:W3:Y:S04]  /*0330*/  LDG.E R20, desc[UR6][R14.64] ;  /* 0x000000060e147981 */ /* 0x000ee8000c1e1900 */
[----:B------:R-:W4:Y:S04]  /*0340*/  LDG.E R24, desc[UR6][R12.64+0x4] ;  /* 0x000004060c187981 */ /* 0x000f28000c1e1900 */
[----:B------:R-:W4:Y:S04]  /*0350*/  LDG.E R3, desc[UR6][R14.64+0x4] ;  /* 0x000004060e037981 */ /* 0x000f28000c1e1900 */
[----:B------:R-:W5:Y:S04]  /*0360*/  LDG.E R25, desc[UR6][R28.64] ;  /* 0x000000061c197981 */ /* 0x000f68000c1e1900 */
[----:B------:R-:W5:Y:S04]  /*0370*/  LDG.E R26, desc[UR6][R12.64+0x8] ;  /* 0x000008060c1a7981 */ /* 0x000f68000c1e1900 */
[----:B------:R-:W5:Y:S04]  /*0380*/  LDG.E R0, desc[UR6][R28.64+0x8] ;  /* 0x000008061c007981 */ /* 0x000f68000c1e1900 */
[----:B------:R-:W5:Y:S04]  /*0390*/  LDG.E R23, desc[UR6][R14.64+0x8] ;  /* 0x000008060e177981 */ /* 0x000f68000c1e1900 */
[----:B------:R0:W5:Y:S01]  /*03a0*/  LDG.E R9, desc[UR6][R28.64+0x4] ;  /* 0x000004061c097981 */ /* 0x000162000c1e1900 */
[----:B------:R-:W-:-:S08]  /*03b0*/  DADD R10, R4, -32 ;  /* 0xc0400000040a7429 */ /* 0x000fd00000000000 */
[----:B------:R-:W-:-:S10]  /*03c0*/  DMUL R10, R10, UR8 ;  /* 0x000000080a0a7c28 */ /* 0x000fd40008000000 */
[----:B------:R-:W2:Y:S01]  /*03d0*/  F2F.F32.F64 R11, R10 ;  /* 0x0000000a000b7310 */ /* 0x000ea20000301000 */
[----:B------:R-:W-:Y:S01]  /*03e0*/  BSSY.RECONVERGENT B0, `(.L_x_0) ;  /* 0x00000a7000007945 */ /* 0x000fe20003800200 */
[----:B--2---:R-:W-:Y:S01]  /*03f0*/  FADD R22, R11, -R16 ;  /* 0x800000100b167221 */ /* 0x004fe20000000000 */
[----:B---3--:R-:W-:Y:S01]  /*0400*/  FADD R19, -R16, R20 ;  /* 0x0000001410137221 */ /* 0x008fe20000000100 */
[----:B----4-:R-:W-:Y:S01]  /*0410*/  FADD R21, -R24, R3 ;  /* 0x0000000318157221 */ /* 0x010fe20000000100 */
[----:B-----5:R-:W-:-:S04]  /*0420*/  FADD R16, R16, -R25 ;  /* 0x8000001910107221 */ /* 0x020fc80000000000 */
[----:B0-----:R-:W-:Y:S01]  /*0430*/  FMUL R28, R21, R16 ;  /* 0x00000010151c7220 */ /* 0x001fe20000400000 */
[C---:B------:R-:W-:Y:S01]  /*0440*/  FADD R12, R26.reuse, -R0 ;  /* 0x800000001a0c7221 */ /* 0x040fe20000000000 */
[----:B------:R-:W-:-:S03]  /*0450*/  FADD R17, -R26, R23 ;  /* 0x000000171a117221 */ /* 0x000fc60000000100 */
[----:B------:R-:W-:Y:S01]  /*0460*/  FMUL R10, R19, R12 ;  /* 0x0000000c130a7220 */ /* 0x000fe20000400000 */
[----:B------:R-:W-:-:S03]  /*0470*/  FADD R14, R24, -R9 ;  /* 0x80000009180e7221 */ /* 0x000fc60000000000 */
[C---:B------:R-:W-:Y:S01]  /*0480*/  FFMA R31, R17.reuse, R16, -R10 ;  /* 0x00000010111f7223 */ /* 0x040fe2000000080a */
[-C--:B------:R-:W-:Y:S01]  /*0490*/  FMUL R2, R17, R14.reuse ;  /* 0x0000000e11027220 */ /* 0x080fe20000400000 */
[----:B------:R-:W-:Y:S01]  /*04a0*/  FFMA R27, R19, R14, -R28 ;  /* 0x0000000e131b7223 */ /* 0x000fe2000000081c */
[--C-:B------:R-:W-:Y:S02]  /*04b0*/  FADD R15, -R20, R25.reuse ;  /* 0x00000019140f7221 */ /* 0x100fe40000000100 */
[----:B------:R-:W-:Y:S01]  /*04c0*/  FFMA R29, R21, R12, -R2 ;  /* 0x0000000c151d7223 */ /* 0x000fe20000000802 */
[----:B------:R-:W-:Y:S01]  /*04d0*/  FMUL R10, R19, R27 ;  /* 0x0000001b130a7220 */ /* 0x000fe20000400000 */
[----:B------:R-:W-:Y:S01]  /*04e0*/  FMUL R2, R17, R31 ;  /* 0x0000001f11027220 */ /* 0x000fe20000400000 */
[----:B-1----:R-:W-:Y:S01]  /*04f0*/  FADD R24, R6, -R24 ;  /* 0x8000001806187221 */ /* 0x002fe20000000000 */
[----:B------:R-:W-:Y:S01]  /*0500*/  FMUL R37, R15, R27 ;  /* 0x0000001b0f257220 */ /* 0x000fe20000400000 */
[----:B------:R-:W-:Y:S01]  /*0510*/  FFMA R33, R17, R29, -R10 ;  /* 0x0000001d11217223 */ /* 0x000fe2000000080a */
[----:B------:R-:W-:Y:S01]  /*0520*/  FADD R10, -R23, R0 ;  /* 0x00000000170a7221 */ /* 0x000fe20000000100 */
[C---:B------:R-:W-:Y:S01]  /*0530*/  FADD R18, R11.reuse, -R20 ;  /* 0x800000140b127221 */ /* 0x040fe20000000000 */
[----:B------:R-:W-:Y:S01]  /*0540*/  FADD R11, R11, -R25 ;  /* 0x800000190b0b7221 */ /* 0x000fe20000000000 */
[----:B------:R-:W-:Y:S01]  /*0550*/  FFMA R25, R21, R27, -R2 ;  /* 0x0000001b15197223 */ /* 0x000fe20000000802 */
[----:B------:R-:W-:Y:S01]  /*0560*/  FMUL R33, R24, R33 ;  /* 0x0000002118217220 */ /* 0x000fe20000400000 */
[----:B------:R-:W-:Y:S01]  /*0570*/  FFMA R2, R10, R29, -R37 ;  /* 0x0000001d0a027223 */ /* 0x000fe20000000825 */
[----:B------:R-:W-:Y:S01]  /*0580*/  FMUL R37, R16, R27 ;  /* 0x0000001b10257220 */ /* 0x000fe20000400000 */
[----:B------:R-:W-:Y:S01]  /*0590*/  FADD R13, R6, -R3 ;  /* 0x80000003060d7221 */ /* 0x000fe20000000000 */
[----:B------:R-:W-:Y:S01]  /*05a0*/  FADD R20, -R3, R9 ;  /* 0x0000000903147221 */ /* 0x000fe20000000100 */
[----:B------:R-:W-:Y:S01]  /*05b0*/  FMUL R35, R10, R31 ;  /* 0x0000001f0a237220 */ /* 0x000fe20000400000 */
[----:B------:R-:W-:Y:S01]  /*05c0*/  FFMA R3, R22, R25, R33 ;  /* 0x0000001916037223 */ /* 0x000fe20000000021 */
[----:B------:R-:W-:Y:S01]  /*05d0*/  FADD R9, R6, -R9 ;  /* 0x8000000906097221 */ /* 0x000fe20000000000 */
[C---:B------:R-:W-:Y:S01]  /*05e0*/  FMUL R33, R12.reuse, R31 ;  /* 0x0000001f0c217220 */ /* 0x040fe20000400000 */
[----:B------:R-:W-:Y:S01]  /*05f0*/  FFMA R32, R12, R29, -R37 ;  /* 0x0000001d0c207223 */ /* 0x000fe20000000825 */
[----:B------:R-:W-:Y:S01]  /*0600*/  FFMA R35, R20, R27, -R35 ;  /* 0x0000001b14237223 */ /* 0x000fe20000000823 */
[----:B------:R-:W-:Y:S01]  /*0610*/  FMUL R25, R13, R2 ;  /* 0x000000020d197220 */ /* 0x000fe20000400000 */
[----:B------:R-:W-:Y:S01]  /*0620*/  FMUL R2, R21, R29 ;  /* 0x0000001d15027220 */ /* 0x000fe20000400000 */
[----:B------:R-:W-:Y:S01]  /*0630*/  FFMA R30, R14, R27, -R33 ;  /* 0x0000001b0e1e7223 */ /* 0x000fe20000000821 */
[----:B------:R-:W-:Y:S01]  /*0640*/  FMUL R32, R9, R32 ;  /* 0x0000002009207220 */ /* 0x000fe20000400000 */
[----:B------:R-:W-:Y:S01]  /*0650*/  FFMA R28, R18, R35, R25 ;  /* 0x00000023121c7223 */ /* 0x000fe20000000019 */
[----:B------:R-:W-:Y:S01]  /*0660*/  FFMA R25, R19, R31, -R2 ;  /* 0x0000001f13197223 */ /* 0x000fe20000000802 */
[----:B------:R-:W-:Y:S01]  /*0670*/  FADD R26, R7, -R26 ;  /* 0x8000001a071a7221 */ /* 0x000fe20000000000 */
[----:B------:R-:W-:Y:S01]  /*0680*/  FFMA R2, R11, R30, R32 ;  /* 0x0000001e0b027223 */ /* 0x000fe20000000020 */
[-C--:B------:R-:W-:Y:S01]  /*0690*/  FMUL R30, R20, R29.reuse ;  /* 0x0000001d141e7220 */ /* 0x080fe20000400000 */
[----:B------:R-:W-:Y:S01]  /*06a0*/  FMUL R33, R14, R29 ;  /* 0x0000001d0e217220 */ /* 0x000fe20000400000 */
[----:B------:R-:W-:Y:S01]  /*06b0*/  FFMA R3, R26, R25, R3 ;  /* 0x000000191a037223 */ /* 0x000fe20000000003 */
[----:B------:R-:W-:Y:S01]  /*06c0*/  FADD R23, R7, -R23 ;  /* 0x8000001707177221 */ /* 0x000fe20000000000 */
[-C--:B------:R-:W-:Y:S01]  /*06d0*/  FFMA R30, R15, R31.reuse, -R30 ;  /* 0x0000001f0f1e7223 */ /* 0x080fe2000000081e */
[----:B------:R-:W-:Y:S01]  /*06e0*/  FADD R25, R7, -R0 ;  /* 0x8000000007197221 */ /* 0x000fe20000000000 */
[----:B------:R-:W-:Y:S01]  /*06f0*/  FFMA R33, R16, R31, -R33 ;  /* 0x0000001f10217223 */ /* 0x000fe20000000821 */
[----:B------:R-:W-:Y:S01]  /*0700*/  FSET.BF.GT.AND R0, R3, RZ, PT ;  /* 0x000000ff0300720a */ /* 0x000fe20003804000 */
[----:B------:R-:W-:Y:S01]  /*0710*/  FFMA R28, R23, R30, R28 ;  /* 0x0000001e171c7223 */ /* 0x000fe2000000001c */
[----:B------:R-:W-:Y:S01]  /*0720*/  FSET.BF.LT.AND R3, R3, RZ, PT ;  /* 0x000000ff0303720a */ /* 0x000fe20003801000 */
[----:B------:R-:W-:-:S03]  /*0730*/  FFMA R30, R25, R33, R2 ;  /* 0x00000021191e7223 */ /* 0x000fc60000000002 */
[C---:B------:R-:W-:Y:S02]  /*0740*/  FSET.BF.GT.AND R2, R28.reuse, RZ, PT ;  /* 0x000000ff1c02720a */ /* 0x040fe40003804000 */
[----:B------:R-:W-:Y:S01]  /*0750*/  FSET.BF.LT.AND R33, R28, RZ, PT ;  /* 0x000000ff1c21720a */ /* 0x000fe20003801000 */
[----:B------:R-:W-:Y:S01]  /*0760*/  FADD R0, R0, -R3 ;  /* 0x8000000300007221 */ /* 0x000fe20000000000 */
[C---:B------:R-:W-:Y:S02]  /*0770*/  FSET.BF.GT.AND R3, R30.reuse, RZ, PT ;  /* 0x000000ff1e03720a */ /* 0x040fe40003804000 */
[----:B------:R-:W-:Y:S01]  /*0780*/  FSET.BF.LT.AND R30, R30, RZ, PT ;  /* 0x000000ff1e1e720a */ /* 0x000fe20003801000 */
[----:B------:R-:W-:-:S04]  /*0790*/  FADD R33, R2, -R33 ;  /* 0x8000002102217221 */ /* 0x000fc80000000000 */
[----:B------:R-:W-:Y:S01]  /*07a0*/  FADD R3, R3, -R30 ;  /* 0x8000001e03037221 */ /* 0x000fe20000000000 */
[----:B------:R-:W-:-:S04]  /*07b0*/  FADD R0, R0, R33 ;  /* 0x0000002100007221 */ /* 0x000fc80000000000 */
[----:B------:R-:W-:-:S05]  /*07c0*/  FADD R0, R0, R3 ;  /* 0x0000000300007221 */ /* 0x000fca0000000000 */
[----:B------:R-:W-:-:S13]  /*07d0*/  FSETP.GEU.AND P0, PT, R0, 2, PT ;  /* 0x400000000000780b */ /* 0x000fda0003f0e000 */
[----:B------:R-:W-:Y:S05]  /*07e0*/  @P0 BRA `(.L_x_1) ;  /* 0x0000000400440947 */ /* 0x000fea0003800000 */
[----:B------:R-:W-:Y:S01]  /*07f0*/  FMUL R0, R21, R21 ;  /* 0x0000001515007220 */ /* 0x000fe20000400000 */
[----:B------:R-:W-:Y:S03]  /*0800*/  BSSY.RECONVERGENT B1, `(.L_x_2) ;  /* 0x0000011000017945 */ /* 0x000fe60003800200 */
[----:B------:R-:W-:-:S04]  /*0810*/  FFMA R0, R19, R19, R0 ;  /* 0x0000001313007223 */ /* 0x000fc80000000000 */
[----:B------:R-:W-:Y:S01]  /*0820*/  FFMA R3, R17, R17, R0 ;  /* 0x0000001111037223 */ /* 0x000fe20000000000 */
[----:B------:R-:W-:-:S03]  /*0830*/  FMUL R0, R21, R24 ;  /* 0x0000001815007220 */ /* 0x000fc60000400000 */
[----:B------:R-:W0:Y:S01]  /*0840*/  MUFU.RCP R2, R3 ;  /* 0x0000000300027308 */ /* 0x000e220000001000 */
[----:B------:R-:W-:-:S04]  /*0850*/  FFMA R0, R19, R22, R0 ;  /* 0x0000001613007223 */ /* 0x000fc80000000000 */
[----:B------:R-:W-:-:S04]  /*0860*/  FFMA R0, R17, R26, R0 ;  /* 0x0000001a11007223 */ /* 0x000fc80000000000 */
[----:B------:R-:W1:Y:S01]  /*0870*/  FCHK P0, R0, R3 ;  /* 0x0000000300007302 */ /* 0x000e620000000000 */
[----:B0-----:R-:W-:-:S04]  /*0880*/  FFMA R27, -R3, R2, 1 ;  /* 0x3f800000031b7423 */ /* 0x001fc80000000102 */
[----:B------:R-:W-:-:S04]  /*0890*/  FFMA R27, R2, R27, R2 ;  /* 0x0000001b021b7223 */ /* 0x000fc80000000002 */
[----:B------:R-:W-:-:S04]  /*08a0*/  FFMA R2, R0, R27, RZ ;  /* 0x0000001b00027223 */ /* 0x000fc800000000ff */
[----:B------:R-:W-:-:S04]  /*08b0*/  FFMA R28, -R3, R2, R0 ;  /* 0x00000002031c7223 */ /* 0x000fc80000000100 */
[----:B------:R-:W-:Y:S01]  /*08c0*/  FFMA R2, R27, R28, R2 ;  /* 0x0000001c1b027223 */ /* 0x000fe20000000002 */
[----:B-1----:R-:W-:Y:S06]  /*08d0*/  @!P0 BRA `(.L_x_3) ;  /* 0x00000000000c8947 */ /* 0x002fec0003800000 */
[----:B------:R-:W-:-:S07]  /*08e0*/  MOV R28, 0x900 ;  /* 0x00000900001c7802 */ /* 0x000fce0000000f00 */
[----:B------:R-:W-:Y:S05]  /*08f0*/  CALL.REL.NOINC `($__internal_1_$__cuda_sm3x_div_rn_noftz_f32_slowpath) ;  /* 0x00000008001c7944 */ /* 0x000fea0003c00000 */
[----:B------:R-:W-:-:S07]  /*0900*/  MOV R2, R0 ;  /* 0x0000000000027202 */ /* 0x000fce0000000f00 */
.L_x_3:
[----:B------:R-:W-:Y:S05]  /*0910*/  BSYNC.RECONVERGENT B1 ;  /* 0x0000000000017941 */ /* 0x000fea0003800200 */
.L_x_2:
[C---:B------:R-:W-:Y:S01]  /*0920*/  FMUL R0, R20.reuse, R20 ;  /* 0x0000001414007220 */ /* 0x040fe20000400000 */
[----:B------:R-:W-:Y:S01]  /*0930*/  FADD.SAT R2, RZ, R2 ;  /* 0x00000002ff027221 */ /* 0x000fe20000002000 */
[----:B------:R-:W-:Y:S02]  /*0940*/  BSSY.RECONVERGENT B1, `(.L_x_4) ;  /* 0x0000017000017945 */ /* 0x000fe40003800200 */
[----:B------:R-:W-:Y:S01]  /*0950*/  FFMA R3, R15, R15, R0 ;  /* 0x0000000f0f037223 */ /* 0x000fe20000000000 */
[----:B------:R-:W-:Y:S01]  /*0960*/  FMUL R0, R20, R13 ;  /* 0x0000000d14007220 */ /* 0x000fe20000400000 */
[-C--:B------:R-:W-:Y:S01]  /*0970*/  FFMA R21, R21, R2.reuse, -R24 ;  /* 0x0000000215157223 */ /* 0x080fe20000000818 */
[----:B------:R-:W-:Y:S01]  /*0980*/  FFMA R19, R19, R2, -R22 ;  /* 0x0000000213137223 */ /* 0x000fe20000000816 */
[C---:B------:R-:W-:Y:S01]  /*0990*/  FFMA R3, R10.reuse, R10, R3 ;  /* 0x0000000a0a037223 */ /* 0x040fe20000000003 */
[----:B------:R-:W-:Y:S01]  /*09a0*/  FFMA R27, R15, R18, R0 ;  /* 0x000000120f1b7223 */ /* 0x000fe20000000000 */
[----:B------:R-:W-:Y:S01]  /*09b0*/  FMUL R22, R21, R21 ;  /* 0x0000001515167220 */ /* 0x000fe20000400000 */
[----:B------:R-:W-:Y:S01]  /*09c0*/  FFMA R17, R17, R2, -R26 ;  /* 0x0000000211117223 */ /* 0x000fe2000000081a */
[----:B------:R-:W0:Y:S01]  /*09d0*/  MUFU.RCP R28, R3 ;  /* 0x00000003001c7308 */ /* 0x000e220000001000 */
[----:B------:R-:W-:Y:S01]  /*09e0*/  FFMA R0, R10, R23, R27 ;  /* 0x000000170a007223 */ /* 0x000fe2000000001b */
[----:B------:R-:W-:-:S04]  /*09f0*/  FFMA R22, R19, R19, R22 ;  /* 0x0000001313167223 */ /* 0x000fc80000000016 */
[----:B------:R-:W-:Y:S02]  /*0a00*/  FFMA R17, R17, R17, R22 ;  /* 0x0000001111117223 */ /* 0x000fe40000000016 */
        /* <DEDUP_REMOVED lines=10> */
.L_x_5:
[----:B------:R-:W-:Y:S05]  /*0ab0*/  BSYNC.RECONVERGENT B1 ;  /* 0x0000000000017941 */ /* 0x000fea0003800200 */
.L_x_4:
[C---:B------:R-:W-:Y:S01]  /*0ac0*/  FMUL R3, R14.reuse, R14 ;  /* 0x0000000e0e037220 */ /* 0x040fe20000400000 */
[----:B------:R-:W-:Y:S01]  /*0ad0*/  FMUL R19, R14, R9 ;  /* 0x000000090e137220 */ /* 0x000fe20000400000 */
[----:B------:R-:W-:Y:S01]  /*0ae0*/  FADD.SAT R2, RZ, R2 ;  /* 0x00000002ff027221 */ /* 0x000fe20000002000 */
[----:B------:R-:W-:Y:S01]  /*0af0*/  BSSY.RECONVERGENT B1, `(.L_x_6) ;  /* 0x0000017000017945 */ /* 0x000fe20003800200 */
[C---:B------:R-:W-:Y:S01]  /*0b00*/  FFMA R3, R16.reuse, R16, R3 ;  /* 0x0000001010037223 */ /* 0x040fe20000000003 */
[----:B------:R-:W-:Y:S01]  /*0b10*/  FFMA R19, R16, R11, R19 ;  /* 0x0000000b10137223 */ /* 0x000fe20000000013 */
[-C--:B------:R-:W-:Y:S01]  /*0b20*/  FFMA R13, R20, R2.reuse, -R13 ;  /* 0x00000002140d7223 */ /* 0x080fe2000000080d */
[----:B------:R-:W-:Y:S01]  /*0b30*/  FFMA R15, R15, R2, -R18 ;  /* 0x000000020f0f7223 */ /* 0x000fe20000000812 */
[C---:B------:R-:W-:Y:S01]  /*0b40*/  FFMA R3, R12.reuse, R12, R3 ;  /* 0x0000000c0c037223 */ /* 0x040fe20000000003 */
[----:B------:R-:W-:Y:S01]  /*0b50*/  FFMA R0, R12, R25, R19 ;  /* 0x000000190c007223 */ /* 0x000fe20000000013 */
[----:B------:R-:W-:Y:S01]  /*0b60*/  FMUL R18, R13, R13 ;  /* 0x0000000d0d127220 */ /* 0x000fe20000400000 */
[----:B------:R-:W-:Y:S01]  /*0b70*/  FFMA R2, R10, R2, -R23 ;  /* 0x000000020a027223 */ /* 0x000fe20000000817 */
[----:B------:R-:W0:Y:S02]  /*0b80*/  MUFU.RCP R22, R3 ;  /* 0x0000000300167308 */ /* 0x000e240000001000 */
[----:B------:R-:W-:-:S04]  /*0b90*/  FFMA R15, R15, R15, R18 ;  /* 0x0000000f0f0f7223 */ /* 0x000fc80000000012 */
[----:B------:R-:W-:Y:S02]  /*0ba0*/  FFMA R2, R2, R2, R15 ;  /* 0x0000000202027223 */ /* 0x000fe4000000000f */
[----:B------:R-:W1:Y:S03]  /*0bb0*/  FCHK P0, R0, R3 ;  /* 0x0000000300007302 */ /* 0x000e660000000000 */
[----:B------:R-:W-:Y:S01]  /*0bc0*/  FMNMX R17, R17, R2, PT ;  /* 0x0000000211117209 */ /* 0x000fe20003800000 */
        /* <DEDUP_REMOVED lines=9> */
.L_x_7:
[----:B------:R-:W-:Y:S05]  /*0c60*/  BSYNC.RECONVERGENT B1 ;  /* 0x0000000000017941 */ /* 0x000fea0003800200 */
.L_x_6:
[----:B------:R-:W-:-:S04]  /*0c70*/  FADD.SAT R10, RZ, R10 ;  /* 0x0000000aff0a7221 */ /* 0x000fc80000002000 */
[-C--:B------:R-:W-:Y:S01]  /*0c80*/  FFMA R9, R14, R10.reuse, -R9 ;  /* 0x0000000a0e097223 */ /* 0x080fe20000000809 */
[-C--:B------:R-:W-:Y:S01]  /*0c90*/  FFMA R11, R16, R10.reuse, -R11 ;  /* 0x0000000a100b7223 */ /* 0x080fe2000000080b */
[----:B------:R-:W-:Y:S02]  /*0ca0*/  FFMA R10, R12, R10, -R25 ;  /* 0x0000000a0c0a7223 */ /* 0x000fe40000000819 */
[----:B------:R-:W-:-:S04]  /*0cb0*/  FMUL R0, R9, R9 ;  /* 0x0000000909007220 */ /* 0x000fc80000400000 */
[----:B------:R-:W-:-:S04]  /*0cc0*/  FFMA R11, R11, R11, R0 ;  /* 0x0000000b0b0b7223 */ /* 0x000fc80000000000 */
[----:B------:R-:W-:-:S05]  /*0cd0*/  FFMA R10, R10, R10, R11 ;  /* 0x0000000a0a0a7223 */ /* 0x000fca000000000b */
[----:B------:R-:W-:Y:S01]  /*0ce0*/  FMNMX R0, R17, R10, PT ;  /* 0x0000000a11007209 */ /* 0x000fe20003800000 */
[----:B------:R-:W-:Y:S06]  /*0cf0*/  BRA `(.L_x_8) ;  /* 0x0000000000547947 */ /* 0x000fec0003800000 */
.L_x_1:
[-C--:B------:R-:W-:Y:S01]  /*0d00*/  FMUL R0, R31, R31.reuse ;  /* 0x0000001f1f007220 */ /* 0x080fe20000400000 */
[----:B------:R-:W-:Y:S01]  /*0d10*/  FMUL R31, R24, R31 ;  /* 0x0000001f181f7220 */ /* 0x000fe20000400000 */
[----:B------:R-:W-:Y:S02]  /*0d20*/  BSSY.RECONVERGENT B1, `(.L_x_9) ;  /* 0x0000011000017945 */ /* 0x000fe40003800200 */
[-C--:B------:R-:W-:Y:S01]  /*0d30*/  FFMA R0, R29, R29.reuse, R0 ;  /* 0x0000001d1d007223 */ /* 0x080fe20000000000 */
[----:B------:R-:W-:-:S03]  /*0d40*/  FFMA R31, R22, R29, R31 ;  /* 0x0000001d161f7223 */ /* 0x000fc6000000001f */
[-C--:B------:R-:W-:Y:S01]  /*0d50*/  FFMA R3, R27, R27.reuse, R0 ;  /* 0x0000001b1b037223 */ /* 0x080fe20000000000 */
[----:B------:R-:W-:-:S03]  /*0d60*/  FFMA R31, R26, R27, R31 ;  /* 0x0000001b1a1f7223 */ /* 0x000fc6000000001f */
[----:B------:R-:W0:Y:S01]  /*0d70*/  MUFU.RCP R2, R3 ;  /* 0x0000000300027308 */ /* 0x000e220000001000 */
[----:B------:R-:W-:-:S07]  /*0d80*/  FMUL R0, R31, R31 ;  /* 0x0000001f1f007220 */ /* 0x000fce0000400000 */
        /* <DEDUP_REMOVED lines=10> */
.L_x_10:
[----:B------:R-:W-:Y:S05]  /*0e30*/  BSYNC.RECONVERGENT B1 ;  /* 0x0000000000017941 */ /* 0x000fea0003800200 */
.L_x_9:
[----:B------:R-:W-:-:S07]  /*0e40*/  MOV R0, R2 ;  /* 0x0000000200007202 */ /* 0x000fce0000000f00 */
.L_x_8:
[----:B------:R-:W-:Y:S05]  /*0e50*/  BSYNC.RECONVERGENT B0 ;  /* 0x0000000000007941 */ /* 0x000fea0003800200 */
.L_x_0:
[----:B------:R-:W0:Y:S01]  /*0e60*/  LDC.64 R2, c[0x0][0x380] ;  /* 0x0000e000ff027b82 */ /* 0x000e220000000a00 */
[----:B------:R-:W-:Y:S01]  /*0e70*/  IADD3 R9, PT, PT, R0, -0xd000000, RZ ;  /* 0xf300000000097810 */ /* 0x000fe20007ffe0ff */
[----:B------:R1:W2:Y:S01]  /*0e80*/  MUFU.RSQ R11, R0 ;  /* 0x00000000000b7308 */ /* 0x0002a20000001400 */
[----:B------:R-:W-:Y:S02]  /*0e90*/  BSSY.RECONVERGENT B0, `(.L_x_11) ;  /* 0x000000e000007945 */ /* 0x000fe40003800200 */
[----:B------:R-:W-:Y:S01]  /*0ea0*/  ISETP.GT.U32.AND P0, PT, R9, 0x727fffff, PT ;  /* 0x727fffff0900780c */ /* 0x000fe20003f04070 */
[----:B0-----:R-:W-:-:S12]  /*0eb0*/  IMAD.WIDE R2, R8, 0x4, R2 ;  /* 0x0000000408027825 */ /* 0x001fd800078e0202 */
[----:B-12---:R-:W-:Y:S05]  /*0ec0*/  @!P0 BRA `(.L_x_12) ;  /* 0x0000000000188947 */ /* 0x006fea0003800000 */
[----:B------:R-:W-:Y:S01]  /*0ed0*/  BSSY.RECONVERGENT B1, `(.L_x_13) ;  /* 0x0000003000017945 */ /* 0x000fe20003800200 */
[----:B------:R-:W-:-:S07]  /*0ee0*/  MOV R14, 0xf00 ;  /* 0x00000f00000e7802 */ /* 0x000fce0000000f00 */
[----:B------:R-:W-:Y:S05]  /*0ef0*/  CALL.REL.NOINC `($__internal_0_$__cuda_sm20_sqrt_rn_f32_slowpath) ;  /* 0x0000000000447944 */ /* 0x000fea0003c00000 */
[----:B------:R-:W-:Y:S05]  /*0f00*/  BSYNC.RECONVERGENT B1 ;  /* 0x0000000000017941 */ /* 0x000fea0003800200 */
.L_x_13:
[----:B------:R-:W-:Y:S01]  /*0f10*/  MOV R0, R9 ;  /* 0x0000000900007202 */ /* 0x000fe20000000f00 */
[----:B------:R-:W-:Y:S06]  /*0f20*/  BRA `(.L_x_14) ;  /* 0x0000000000107947 */ /* 0x000fec0003800000 */
.L_x_12:
[C---:B------:R-:W-:Y:S01]  /*0f30*/  FMUL.FTZ R9, R11.reuse, R0 ;  /* 0x000000000b097220 */ /* 0x040fe20000410000 */
[----:B------:R-:W-:-:S03]  /*0f40*/  FMUL.FTZ R10, R11, 0.5 ;  /* 0x3f0000000b0a7820 */ /* 0x000fc60000410000 */
[----:B------:R-:W-:-:S04]  /*0f50*/  FFMA R0, -R9, R9, R0 ;  /* 0x0000000909007223 */ /* 0x000fc80000000100 */
[----:B------:R-:W-:-:S07]  /*0f60*/  FFMA R0, R0, R10, R9 ;  /* 0x0000000a00007223 */ /* 0x000fce0000000009 */
.L_x_14:
[----:B------:R-:W-:Y:S05]  /*0f70*/  BSYNC.RECONVERGENT B0 ;  /* 0x0000000000007941 */ /* 0x000fea0003800200 */
.L_x_11:
[----:B------:R-:W2:Y:S01]  /*0f80*/  LDG.E R9, desc[UR6][R2.64] ;  /* 0x0000000602097981 */ /* 0x000ea2000c1e1900 */
[----:B------:R-:W-:Y:S01]  /*0f90*/  UIADD3 UR4, UPT, UPT, UR4, 0x1, URZ ;  /* 0x0000000104047890 */ /* 0x000fe2000fffe0ff */
[----:B------:R-:W-:Y:S01]  /*0fa0*/  DADD R4, R4, 1 ;  /* 0x3ff0000004047429 */ /* 0x000fe20000000000 */
[----:B------:R-:W-:Y:S02]  /*0fb0*/  IADD3 R8, PT, PT, R8, 0x1, RZ ;  /* 0x0000000108087810 */ /* 0x000fe40007ffe0ff */
[----:B------:R-:W-:Y:S01]  /*0fc0*/  UISETP.NE.AND UP0, UPT, UR4, URZ, UPT ;  /* 0x000000ff0400728c */ /* 0x000fe2000bf05270 */
[----:B--2---:R-:W-:-:S05]  /*0fd0*/  FMNMX R9, R9, |R0|, PT ;  /* 0x4000000009097209 */ /* 0x004fca0003800000 */
[----:B------:R4:W-:Y:S03]  /*0fe0*/  STG.E desc[UR6][R2.64], R9 ;  /* 0x0000000902007986 */ /* 0x0009e6000c101906 */
[----:B------:R-:W-:Y:S05]  /*0ff0*/  BRA.U UP0, `(.L_x_15) ;  /* 0xfffffff100887547 */ /* 0x000fea000b83ffff */
[----:B------:R-:W-:Y:S05]  /*1000*/  EXIT ;  /* 0x000000000000794d */ /* 0x000fea0003800000 */
        .weak           $__internal_0_$__cuda_sm20_sqrt_rn_f32_slowpath
        .type           $__internal_0_$__cuda_sm20_sqrt_rn_f32_slowpath,@function
        .size           $__internal_0_$__cuda_sm20_sqrt_rn_f32_slowpath,($__internal_1_$__cuda_sm3x_div_rn_noftz_f32_slowpath - $__internal_0_$__cuda_sm20_sqrt_rn_f32_slowpath)
$__internal_0_$__cuda_sm20_sqrt_rn_f32_slowpath:
[----:B------:R-:W-:-:S13]  /*1010*/  LOP3.LUT P0, RZ, R0, 0x7fffffff, RZ, 0xc0, !PT ;  /* 0x7fffffff00ff7812 */ /* 0x000fda000780c0ff */
[----:B------:R-:W-:Y:S01]  /*1020*/  @!P0 MOV R9, R0 ;  /* 0x0000000000098202 */ /* 0x000fe20000000f00 */
[----:B------:R-:W-:Y:S06]  /*1030*/  @!P0 BRA `(.L_x_16) ;  /* 0x0000000000408947 */ /* 0x000fec0003800000 */
[----:B------:R-:W-:-:S13]  /*1040*/  FSETP.GEU.FTZ.AND P0, PT, R0, RZ, PT ;  /* 0x000000ff0000720b */ /* 0x000fda0003f1e000 */
[----:B------:R-:W-:Y:S01]  /*1050*/  @!P0 MOV R9, 0x7fffffff ;  /* 0x7fffffff00098802 */ /* 0x000fe20000000f00 */
[----:B------:R-:W-:Y:S06]  /*1060*/  @!P0 BRA `(.L_x_16) ;  /* 0x0000000000348947 */ /* 0x000fec0003800000 */
[----:B------:R-:W-:-:S13]  /*1070*/  FSETP.GTU.FTZ.AND P0, PT, |R0|, +INF , PT ;  /* 0x7f8000000000780b */ /* 0x000fda0003f1c200 */
[----:B------:R-:W-:Y:S01]  /*1080*/  @P0 FADD.FTZ R9, R0, 1 ;  /* 0x3f80000000090421 */ /* 0x000fe20000010000 */
[----:B------:R-:W-:Y:S06]  /*1090*/  @P0 BRA `(.L_x_16) ;  /* 0x0000000000280947 */ /* 0x000fec0003800000 */
[----:B------:R-:W-:-:S13]  /*10a0*/  FSETP.NEU.FTZ.AND P0, PT, |R0|, +INF , PT ;  /* 0x7f8000000000780b */ /* 0x000fda0003f1d200 */
[----:B------:R-:W-:-:S04]  /*10b0*/  @P0 FFMA R10, R0, 1.84467440737095516160e+19, RZ ;  /* 0x5f800000000a0823 */ /* 0x000fc800000000ff */
[----:B------:R-:W0:Y:S02]  /*10c0*/  @P0 MUFU.RSQ R9, R10 ;  /* 0x0000000a00090308 */ /* 0x000e240000001400 */
[----:B0-----:R-:W-:Y:S01]  /*10d0*/  @P0 FMUL.FTZ R11, R10, R9 ;  /* 0x000000090a0b0220 */ /* 0x001fe20000410000 */
[----:B------:R-:W-:Y:S01]  /*10e0*/  @P0 FMUL.FTZ R13, R9, 0.5 ;  /* 0x3f000000090d0820 */ /* 0x000fe20000410000 */
[----:B------:R-:W-:Y:S02]  /*10f0*/  @!P0 MOV R9, R0 ;  /* 0x0000000000098202 */ /* 0x000fe40000000f00 */
[----:B------:R-:W-:-:S04]  /*1100*/  @P0 FADD.FTZ R12, -R11, -RZ ;  /* 0x800000ff0b0c0221 */ /* 0x000fc80000010100 */
[----:B------:R-:W-:-:S04]  /*1110*/  @P0 FFMA R12, R11, R12, R10 ;  /* 0x0000000c0b0c0223 */ /* 0x000fc8000000000a */
[----:B------:R-:W-:-:S04]  /*1120*/  @P0 FFMA R12, R12, R13, R11 ;  /* 0x0000000d0c0c0223 */ /* 0x000fc8000000000b */
[----:B------:R-:W-:-:S07]  /*1130*/  @P0 FMUL.FTZ R9, R12, 2.3283064365386962891e-10 ;  /* 0x2f8000000c090820 */ /* 0x000fce0000410000 */
.L_x_16:
[----:B------:R-:W-:Y:S01]  /*1140*/  HFMA2 R11, -RZ, RZ, 0, 0 ;  /* 0x00000000ff0b7431 */ /* 0x000fe200000001ff */
[----:B------:R-:W-:-:S04]  /*1150*/  MOV R10, R14 ;  /* 0x0000000e000a7202 */ /* 0x000fc80000000f00 */
[----:B------:R-:W-:Y:S05]  /*1160*/  RET.REL.NODEC R10 `(_Z8mesh2sdfPfiiiS_Pii) ;  /* 0xffffffec0aa47950 */ /* 0x000fea0003c3ffff */
        .weak           $__internal_1_$__cuda_sm3x_div_rn_noftz_f32_slowpath
        .type           $__internal_1_$__cuda_sm3x_div_rn_noftz_f32_slowpath,@function
        .size           $__internal_1_$__cuda_sm3x_div_rn_noftz_f32_slowpath,(.L_x_30 - $__internal_1_$__cuda_sm3x_div_rn_noftz_f32_slowpath)
$__internal_1_$__cuda_sm3x_div_rn_noftz_f32_slowpath:
[----:B------:R-:W-:Y:S01]  /*1170*/  SHF.R.U32.HI R27, RZ, 0x17, R3 ;  /* 0x00000017ff1b7819 */ /* 0x000fe20000011603 */
[----:B------:R-:W-:Y:S01]  /*1180*/  BSSY.RECONVERGENT B2, `(.L_x_17) ;  /* 0x0000062000027945 */ /* 0x000fe20003800200 */
[----:B------:R-:W-:Y:S02]  /*1190*/  SHF.R.U32.HI R30, RZ, 0x17, R0 ;  /* 0x00000017ff1e7819 */ /* 0x000fe40000011600 */
[----:B------:R-:W-:Y:S02]  /*11a0*/  LOP3.LUT R27, R27, 0xff, RZ, 0xc0, !PT ;  /* 0x000000ff1b1b7812 */ /* 0x000fe400078ec0ff */
[----:B------:R-:W-:Y:S02]  /*11b0*/  LOP3.LUT R30, R30, 0xff, RZ, 0xc0, !PT ;  /* 0x000000ff1e1e7812 */ /* 0x000fe400078ec0ff */
[----:B------:R-:W-:Y:S02]  /*11c0*/  IADD3 R31, PT, PT, R27, -0x1, RZ ;  /* 0xffffffff1b1f7810 */ /* 0x000fe40007ffe0ff */
[----:B------:R-:W-:-:S02]  /*11d0*/  IADD3 R29, PT, PT, R30, -0x1, RZ ;  /* 0xffffffff1e1d7810 */ /* 0x000fc40007ffe0ff */
[----:B------:R-:W-:-:S04]  /*11e0*/  ISETP.GT.U32.AND P0, PT, R31, 0xfd, PT ;  /* 0x000000fd1f00780c */ /* 0x000fc80003f04070 */
[----:B------:R-:W-:-:S13]  /*11f0*/  ISETP.GT.U32.OR P0, PT, R29, 0xfd, P0 ;  /* 0x000000fd1d00780c */ /* 0x000fda0000704470 */
[----:B------:R-:W-:Y:S01]  /*1200*/  @!P0 MOV R2, RZ ;  /* 0x000000ff00028202 */ /* 0x000fe20000000f00 */
[----:B------:R-:W-:Y:S06]  /*1210*/  @!P0 BRA `(.L_x_18) ;  /* 0x00000000005c8947 */ /* 0x000fec0003800000 */
[----:B------:R-:W-:Y:S02]  /*1220*/  FSETP.GTU.FTZ.AND P0, PT, |R0|, +INF , PT ;  /* 0x7f8000000000780b */ /* 0x000fe40003f1c200 */
[----:B------:R-:W-:-:S04]  /*1230*/  FSETP.GTU.FTZ.AND P1, PT, |R3|, +INF , PT ;  /* 0x7f8000000300780b */ /* 0x000fc80003f3c200 */
[----:B------:R-:W-:-:S13]  /*1240*/  PLOP3.LUT P0, PT, P0, P1, PT, 0xf8, 0x8f ;  /* 0x00000000008f781c */ /* 0x000fda0000703f70 */
[----:B------:R-:W-:Y:S05]  /*1250*/  @P0 BRA `(.L_x_19) ;  /* 0x00000004004c0947 */ /* 0x000fea0003800000 */
[----:B------:R-:W-:-:S13]  /*1260*/  LOP3.LUT P0, RZ, R3, 0x7fffffff, R0, 0xc8, !PT ;  /* 0x7fffffff03ff7812 */ /* 0x000fda000780c800 */
[----:B------:R-:W-:Y:S05]  /*1270*/  @!P0 BRA `(.L_x_20) ;  /* 0x00000004003c8947 */ /* 0x000fea0003800000 */
[C---:B------:R-:W-:Y:S02]  /*1280*/  FSETP.NEU.FTZ.AND P2, PT, |R0|.reuse, +INF , PT ;  /* 0x7f8000000000780b */ /* 0x040fe40003f5d200 */
[----:B------:R-:W-:Y:S02]  /*1290*/  FSETP.NEU.FTZ.AND P1, PT, |R3|, +INF , PT ;  /* 0x7f8000000300780b */ /* 0x000fe40003f3d200 */
[----:B------:R-:W-:-:S11]  /*12a0*/  FSETP.NEU.FTZ.AND P0, PT, |R0|, +INF , PT ;  /* 0x7f8000000000780b */ /* 0x000fd60003f1d200 */
[----:B------:R-:W-:Y:S05]  /*12b0*/  @!P1 BRA !P2, `(.L_x_20) ;  /* 0x00000004002c9947 */ /* 0x000fea0005000000 */
[----:B------:R-:W-:-:S04]  /*12c0*/  LOP3.LUT P2, RZ, R0, 0x7fffffff, RZ, 0xc0, !PT ;  /* 0x7fffffff00ff7812 */ /* 0x000fc8000784c0ff */
[----:B------:R-:W-:-:S13]  /*12d0*/  PLOP3.LUT P1, PT, P1, P2, PT, 0x2f, 0xf2 ;  /* 0x0000000000f2781c */ /* 0x000fda0000f24577 */
[----:B------:R-:W-:Y:S05]  /*12e0*/  @P1 BRA `(.L_x_21) ;  /* 0x0000000400181947 */ /* 0x000fea0003800000 */
[----:B------:R-:W-:-:S04]  /*12f0*/  LOP3.LUT P1, RZ, R3, 0x7fffffff, RZ, 0xc0, !PT ;  /* 0x7fffffff03ff7812 */ /* 0x000fc8000782c0ff */
[----:B------:R-:W-:-:S13]  /*1300*/  PLOP3.LUT P0, PT, P0, P1, PT, 0x2f, 0xf2 ;  /* 0x0000000000f2781c */ /* 0x000fda0000702577 */
[----:B------:R-:W-:Y:S05]  /*1310*/  @P0 BRA `(.L_x_22) ;  /* 0x0000000400000947 */ /* 0x000fea0003800000 */
[----:B------:R-:W-:Y:S02]  /*1320*/  ISETP.GE.AND P0, PT, R29, RZ, PT ;  /* 0x000000ff1d00720c */ /* 0x000fe40003f06270 */
[----:B------:R-:W-:-:S11]  /*1330*/  ISETP.GE.AND P1, PT, R31, RZ, PT ;  /* 0x000000ff1f00720c */ /* 0x000fd60003f26270 */
[----:B------:R-:W-:Y:S01]  /*1340*/  @P0 MOV R2, RZ ;  /* 0x000000ff00020202 */ /* 0x000fe20000000f00 */
[----:B------:R-:W-:Y:S01]  /*1350*/  @!P0 FFMA R0, R0, 1.84467440737095516160e+19, RZ ;  /* 0x5f80000000008823 */ /* 0x000fe200000000ff */
[----:B------:R-:W-:Y:S01]  /*1360*/  @!P0 MOV R2, 0xffffffc0 ;  /* 0xffffffc000028802 */ /* 0x000fe20000000f00 */
[----:B------:R-:W-:-:S03]  /*1370*/  @!P1 FFMA R3, R3, 1.84467440737095516160e+19, RZ ;  /* 0x5f80000003039823 */ /* 0x000fc600000000ff */
[----:B------:R-:W-:-:S07]  /*1380*/  @!P1 IADD3 R2, PT, PT, R2, 0x40, RZ ;  /* 0x0000004002029810 */ /* 0x000fce0007ffe0ff */
.L_x_18:
[----:B------:R-:W-:Y:S01]  /*1390*/  LEA R32, R27, 0xc0800000, 0x17 ;  /* 0xc08000001b207811 */ /* 0x000fe200078eb8ff */
[----:B------:R-:W-:Y:S01]  /*13a0*/  BSSY.RECONVERGENT B3, `(.L_x_23) ;  /* 0x0000036000037945 */ /* 0x000fe20003800200 */
[----:B------:R-:W-:Y:S02]  /*13b0*/  IADD3 R30, PT, PT, R30, -0x7f, RZ ;  /* 0xffffff811e1e7810 */ /* 0x000fe40007ffe0ff */
[----:B------:R-:W-:-:S03]  /*13c0*/  IADD3 R31, PT, PT, -R32, R3, RZ ;  /* 0x00000003201f7210 */ /* 0x000fc60007ffe1ff */
[C---:B------:R-:W-:Y:S01]  /*13d0*/  IMAD R0, R30.reuse, -0x800000, R0 ;  /* 0xff8000001e007824 */ /* 0x040fe200078e0200 */
[----:B------:R0:W1:Y:S01]  /*13e0*/  MUFU.RCP R32, R31 ;  /* 0x0000001f00207308 */ /* 0x0000620000001000 */
[----:B------:R-:W-:Y:S01]  /*13f0*/  FADD.FTZ R29, -R31, -RZ ;  /* 0x800000ff1f1d7221 */ /* 0x000fe20000010100 */
[----:B0-----:R-:W-:-:S04]  /*1400*/  IADD3 R31, PT, PT, R30, 0x7f, -R27 ;  /* 0x0000007f1e1f7810 */ /* 0x001fc80007ffe81b */
[----:B------:R-:W-:Y:S01]  /*1410*/  IADD3 R31, PT, PT, R31, R2, RZ ;  /* 0x000000021f1f7210 */ /* 0x000fe20007ffe0ff */
[----:B-1----:R-:W-:-:S04]  /*1420*/  FFMA R3, R32, R29, 1 ;  /* 0x3f80000020037423 */ /* 0x002fc8000000001d */
[----:B------:R-:W-:-:S04]  /*1430*/  FFMA R3, R32, R3, R32 ;  /* 0x0000000320037223 */ /* 0x000fc80000000020 */
[----:B------:R-:W-:-:S04]  /*1440*/  FFMA R32, R0, R3, RZ ;  /* 0x0000000300207223 */ /* 0x000fc800000000ff */
[----:B------:R-:W-:-:S04]  /*1450*/  FFMA R33, R29, R32, R0 ;  /* 0x000000201d217223 */ /* 0x000fc80000000000 */
[----:B------:R-:W-:-:S04]  /*1460*/  FFMA R32, R3, R33, R32 ;  /* 0x0000002103207223 */ /* 0x000fc80000000020 */
[----:B------:R-:W-:-:S04]  /*1470*/  FFMA R29, R29, R32, R0 ;  /* 0x000000201d1d7223 */ /* 0x000fc80000000000 */
[----:B------:R-:W-:-:S05]  /*1480*/  FFMA R0, R3, R29, R32 ;  /* 0x0000001d03007223 */ /* 0x000fca0000000020 */
[----:B------:R-:W-:-:S04]  /*1490*/  SHF.R.U32.HI R27, RZ, 0x17, R0 ;  /* 0x00000017ff1b7819 */ /* 0x000fc80000011600 */
[----:B------:R-:W-:-:S04]  /*14a0*/  LOP3.LUT R27, R27, 0xff, RZ, 0xc0, !PT ;  /* 0x000000ff1b1b7812 */ /* 0x000fc800078ec0ff */
[----:B------:R-:W-:-:S04]  /*14b0*/  IADD3 R27, PT, PT, R27, R31, RZ ;  /* 0x0000001f1b1b7210 */ /* 0x000fc80007ffe0ff */
[----:B------:R-:W-:-:S04]  /*14c0*/  IADD3 R2, PT, PT, R27, -0x1, RZ ;  /* 0xffffffff1b027810 */ /* 0x000fc80007ffe0ff */
[----:B------:R-:W-:-:S13]  /*14d0*/  ISETP.GE.U32.AND P0, PT, R2, 0xfe, PT ;  /* 0x000000fe0200780c */ /* 0x000fda0003f06070 */
[----:B------:R-:W-:Y:S05]  /*14e0*/  @!P0 BRA `(.L_x_24) ;  /* 0x0000000000808947 */ /* 0x000fea0003800000 */
[----:B------:R-:W-:-:S13]  /*14f0*/  ISETP.GT.AND P0, PT, R27, 0xfe, PT ;  /* 0x000000fe1b00780c */ /* 0x000fda0003f04270 */
[----:B------:R-:W-:Y:S05]  /*1500*/  @P0 BRA `(.L_x_25) ;  /* 0x00000000006c0947 */ /* 0x000fea0003800000 */
[----:B------:R-:W-:-:S13]  /*1510*/  ISETP.GE.AND P0, PT, R27, 0x1, PT ;  /* 0x000000011b00780c */ /* 0x000fda0003f06270 */
[----:B------:R-:W-:Y:S05]  /*1520*/  @P0 BRA `(.L_x_26) ;  /* 0x0000000000740947 */ /* 0x000fea0003800000 */
[----:B------:R-:W-:Y:S02]  /*1530*/  ISETP.GE.AND P0, PT, R27, -0x18, PT ;  /* 0xffffffe81b00780c */ /* 0x000fe40003f06270 */
[----:B------:R-:W-:-:S11]  /*1540*/  LOP3.LUT R0, R0, 0x80000000, RZ, 0xc0, !PT ;  /* 0x8000000000007812 */ /* 0x000fd600078ec0ff */
[----:B------:R-:W-:Y:S05]  /*1550*/  @!P0 BRA `(.L_x_26) ;  /* 0x0000000000688947 */ /* 0x000fea0003800000 */
[-CC-:B------:R-:W-:Y:S01]  /*1560*/  FFMA.RZ R2, R3, R29.reuse, R32.reuse ;  /* 0x0000001d03027223 */ /* 0x180fe2000000c020 */
[C---:B------:R-:W-:Y:S02]  /*1570*/  ISETP.NE.AND P2, PT, R27.reuse, RZ, PT ;  /* 0x000000ff1b00720c */ /* 0x040fe40003f45270 */
[----:B------:R-:W-:Y:S02]  /*1580*/  ISETP.NE.AND P1, PT, R27, RZ, PT ;  /* 0x000000ff1b00720c */ /* 0x000fe40003f25270 */
[----:B------:R-:W-:Y:S01]  /*1590*/  LOP3.LUT R30, R2, 0x7fffff, RZ, 0xc0, !PT ;  /* 0x007fffff021e7812 */ /* 0x000fe200078ec0ff */
[CCC-:B------:R-:W-:Y:S01]  /*15a0*/  FFMA.RP R2, R3.reuse, R29.reuse, R32.reuse ;  /* 0x0000001d03027223 */ /* 0x1c0fe20000008020 */
[----:B------:R-:W-:Y:S01]  /*15b0*/  FFMA.RM R3, R3, R29, R32 ;  /* 0x0000001d03037223 */ /* 0x000fe20000004020 */
[----:B------:R-:W-:Y:S02]  /*15c0*/  IADD3 R29, PT, PT, R27, 0x20, RZ ;  /* 0x000000201b1d7810 */ /* 0x000fe40007ffe0ff */
[----:B------:R-:W-:-:S02]  /*15d0*/  LOP3.LUT R30, R30, 0x800000, RZ, 0xfc, !PT ;  /* 0x008000001e1e7812 */ /* 0x000fc400078efcff */
[----:B------:R-:W-:Y:S02]  /*15e0*/  IADD3 R27, PT, PT, -R27, RZ, RZ ;  /* 0x000000ff1b1b7210 */ /* 0x000fe40007ffe1ff */
[----:B------:R-:W-:Y:S02]  /*15f0*/  SHF.L.U32 R29, R30, R29, RZ ;  /* 0x0000001d1e1d7219 */ /* 0x000fe400000006ff */
[----:B------:R-:W-:Y:S02]  /*1600*/  FSETP.NEU.FTZ.AND P0, PT, R2, R3, PT ;  /* 0x000000030200720b */ /* 0x000fe40003f1d000 */
[----:B------:R-:W-:Y:S02]  /*1610*/  SEL R3, R27, RZ, P2 ;  /* 0x000000ff1b037207 */ /* 0x000fe40001000000 */
[----:B------:R-:W-:Y:S02]  /*1620*/  ISETP.NE.AND P1, PT, R29, RZ, P1 ;  /* 0x000000ff1d00720c */ /* 0x000fe40000f25270 */
[----:B------:R-:W-:-:S02]  /*1630*/  SHF.R.U32.HI R3, RZ, R3, R30 ;  /* 0x00000003ff037219 */ /* 0x000fc4000001161e */
[----:B------:R-:W-:Y:S02]  /*1640*/  PLOP3.LUT P0, PT, P0, P1, PT, 0xf8, 0x8f ;  /* 0x00000000008f781c */ /* 0x000fe40000703f70 */
[----:B------:R-:W-:Y:S02]  /*1650*/  SHF.R.U32.HI R27, RZ, 0x1, R3 ;  /* 0x00000001ff1b7819 */ /* 0x000fe40000011603 */
[----:B------:R-:W-:-:S04]  /*1660*/  SEL R2, RZ, 0x1, !P0 ;  /* 0x00000001ff027807 */ /* 0x000fc80004000000 */
[----:B------:R-:W-:-:S04]  /*1670*/  LOP3.LUT R2, R2, 0x1, R27, 0xf8, !PT ;  /* 0x0000000102027812 */ /* 0x000fc800078ef81b */
[----:B------:R-:W-:-:S04]  /*1680*/  LOP3.LUT R2, R2, R3, RZ, 0xc0, !PT ;  /* 0x0000000302027212 */ /* 0x000fc800078ec0ff */
[----:B------:R-:W-:-:S04]  /*1690*/  IADD3 R27, PT, PT, R27, R2, RZ ;  /* 0x000000021b1b7210 */ /* 0x000fc80007ffe0ff */
[----:B------:R-:W-:Y:S01]  /*16a0*/  LOP3.LUT R0, R27, R0, RZ, 0xfc, !PT ;  /* 0x000000001b007212 */ /* 0x000fe200078efcff */
[----:B------:R-:W-:Y:S06]  /*16b0*/  BRA `(.L_x_26) ;  /* 0x0000000000107947 */ /* 0x000fec0003800000 */
.L_x_25:
[----:B------:R-:W-:-:S04]  /*16c0*/  LOP3.LUT R0, R0, 0x80000000, RZ, 0xc0, !PT ;  /* 0x8000000000007812 */ /* 0x000fc800078ec0ff */
[----:B------:R-:W-:Y:S01]  /*16d0*/  LOP3.LUT R0, R0, 0x7f800000, RZ, 0xfc, !PT ;  /* 0x7f80000000007812 */ /* 0x000fe200078efcff */
[----:B------:R-:W-:Y:S06]  /*16e0*/  BRA `(.L_x_26) ;  /* 0x0000000000047947 */ /* 0x000fec0003800000 */
.L_x_24:
[----:B------:R-:W-:-:S07]  /*16f0*/  LEA R0, R31, R0, 0x17 ;  /* 0x000000001f007211 */ /* 0x000fce00078eb8ff */
.L_x_26:
[----:B------:R-:W-:Y:S05]  /*1700*/  BSYNC.RECONVERGENT B3 ;  /* 0x0000000000037941 */ /* 0x000fea0003800200 */
.L_x_23:
[----:B------:R-:W-:Y:S05]  /*1710*/  BRA `(.L_x_27) ;  /* 0x0000000000207947 */ /* 0x000fea0003800000 */
.L_x_22:
[----:B------:R-:W-:-:S04]  /*1720*/  LOP3.LUT R0, R3, 0x80000000, R0, 0x48, !PT ;  /* 0x8000000003007812 */ /* 0x000fc800078e4800 */
[----:B------:R-:W-:Y:S01]  /*1730*/  LOP3.LUT R0, R0, 0x7f800000, RZ, 0xfc, !PT ;  /* 0x7f80000000007812 */ /* 0x000fe200078efcff */
[----:B------:R-:W-:Y:S06]  /*1740*/  BRA `(.L_x_27) ;  /* 0x0000000000147947 */ /* 0x000fec0003800000 */
.L_x_21:
[----:B------:R-:W-:Y:S01]  /*1750*/  LOP3.LUT R0, R3, 0x80000000, R0, 0x48, !PT ;  /* 0x8000000003007812 */ /* 0x000fe200078e4800 */
[----:B------:R-:W-:Y:S06]  /*1760*/  BRA `(.L_x_27) ;  /* 0x00000000000c7947 */ /* 0x000fec0003800000 */
.L_x_20:
[----:B------:R-:W0:Y:S01]  /*1770*/  MUFU.RSQ R0, -QNAN ;  /* 0xffc0000000007908 */ /* 0x000e220000001400 */
[----:B------:R-:W-:Y:S05]  /*1780*/  BRA `(.L_x_27) ;  /* 0x0000000000047947 */ /* 0x000fea0003800000 */
.L_x_19:
[----:B------:R-:W-:-:S07]  /*1790*/  FADD.FTZ R0, R0, R3 ;  /* 0x0000000300007221 */ /* 0x000fce0000010000 */
.L_x_27:
[----:B------:R-:W-:Y:S05]  /*17a0*/  BSYNC.RECONVERGENT B2 ;  /* 0x0000000000027941 */ /* 0x000fea0003800200 */
.L_x_17:
[----:B------:R-:W-:Y:S01]  /*17b0*/  HFMA2 R3, -RZ, RZ, 0, 0 ;  /* 0x00000000ff037431 */ /* 0x000fe200000001ff */
[----:B------:R-:W-:-:S04]  /*17c0*/  MOV R2, R28 ;  /* 0x0000001c00027202 */ /* 0x000fc80000000f00 */
[----:B0-----:R-:W-:Y:S05]  /*17d0*/  RET.REL.NODEC R2 `(_Z8mesh2sdfPfiiiS_Pii) ;  /* 0xffffffe802087950 */ /* 0x001fea0003c3ffff */
.L_x_28:
[----:B------:R-:W-:-:S00]  /*17e0*/  BRA `(.L_x_28) ;  /* 0xfffffffc00fc7947 */ /* 0x000fc0000383ffff */
[----:B------:R-:W-:-:S00]  /*17f0*/  NOP ;  /* 0x0000000000007918 */ /* 0x000fc00000000000 */
        /* <DEDUP_REMOVED lines=8> */
.L_x_30:


//--------------------- .nv.shared.reserved.0     --------------------------
	.section	.nv.shared.reserved.0,"aw",@nobits
	.weak		__nv_reservedSMEM_offset_0_alias
	.size		__nv_reservedSMEM_offset_0_alias, 0, 64
	.other		__nv_reservedSMEM_offset_0_alias,@"STO_CUDA_RESERVED_SHARED STV_DEFAULT"
__nv_reservedSMEM_offset_0_alias:
	.zero		0
	.zero		64


//--------------------- .nv.constant0._Z8mesh2sdfPfiiiS_Pii --------------------------
	.section	.nv.constant0._Z8mesh2sdfPfiiiS_Pii,"a",@progbits
	.sectionflags	@""
	.align	4
.nv.constant0._Z8mesh2sdfPfiiiS_Pii:
	.zero		940


//--------------------- SYMBOLS --------------------------

	.type		.nv.reservedSmem.offset0,@object
	.size		.nv.reservedSmem.offset0,0x4
